//
// Generated by NVIDIA NVVM Compiler
//
// Compiler Build ID: CL-36424714
// Cuda compilation tools, release 13.0, V13.0.88
// Based on NVVM 20.0.0
//

.version 9.0
.target sm_100
.address_size 64

	// .globl	_Z4nilaPdS_i

.visible .entry _Z4nilaPdS_i(
	.param .u64 .ptr .align 1 _Z4nilaPdS_i_param_0,
	.param .u64 .ptr .align 1 _Z4nilaPdS_i_param_1,
	.param .u32 _Z4nilaPdS_i_param_2
)
{
	.reg .pred 	%p<2>;
	.reg .b32 	%r<6>;
	.reg .b32 	%f<9>;
	.reg .b64 	%rd<8>;
	.reg .b64 	%fd<2>;

	ld.param.u64 	%rd1, [_Z4nilaPdS_i_param_0];
	ld.param.u64 	%rd2, [_Z4nilaPdS_i_param_1];
	mov.u32 	%r1, %tid.x;
	and.b32  	%r2, %r1, 1;
	setp.eq.b32 	%p1, %r2, 1;
	selp.f32 	%f1, 0fC0800000, 0f40800000, %p1;
	shl.b32 	%r3, %r1, 1;
	add.s32 	%r4, %r3, 2;
	cvt.rn.f32.u32 	%f2, %r4;
	cvt.rzi.s32.f32 	%r5, %f2;
	cvta.to.global.u64 	%rd3, %rd1;
	cvt.rn.f32.s32 	%f3, %r5;
	add.f32 	%f4, %f3, 0f3F800000;
	mul.f32 	%f5, %f4, %f3;
	add.f32 	%f6, %f3, 0f40000000;
	mul.f32 	%f7, %f6, %f5;
	div.rn.f32 	%f8, %f1, %f7;
	cvt.f64.f32 	%fd1, %f8;
	mul.wide.u32 	%rd4, %r1, 8;
	add.s64 	%rd5, %rd3, %rd4;
	st.global.f64 	[%rd5], %fd1;
	cvta.to.global.u64 	%rd6, %rd2;
	add.s64 	%rd7, %rd6, %rd4;
	st.global.f64 	[%rd7], %fd1;
	ret;

}


// ===== COMPILED SASS (sm_100) =====

	.target	sm_100

	.elftype	@"ET_EXEC"


//--------------------- .note.nv.tkinfo           --------------------------
	.section	.note.nv.tkinfo,"",@"SHT_NOTE"
	.sectionflags	@"SHF_NOTE_NV_TKINFO"
	.tkinfo
        /*0018*/ 	.word	0x00000002
        /*0030*/ 	.string	""
        /*0030*/ 	.string	"ptxas"
        /*0030*/ 	.string	"Cuda compilation tools, release 13.0, V13.0.88"
        /*0030*/ 	.string	"Build cuda_13.0.r13.0/compiler.36424714_0"
        /*0030*/ 	.string	"-arch sm_100 -m 64 "



//--------------------- .note.nv.cuinfo           --------------------------
	.section	.note.nv.cuinfo,"",@"SHT_NOTE"
	.sectionflags	@"SHF_NOTE_NV_CUINFO"
        /*0018*/ 	.short	0x0002
        /*001a*/ 	.short	0x0064
        /*001c*/ 	.short	0x0082
	.zero		2


//--------------------- .nv.info                  --------------------------
	.section	.nv.info,"",@"SHT_CUDA_INFO"
	.align	4


	//----- nvinfo : EIATTR_REGCOUNT
	.align		4
        /*0000*/ 	.byte	0x04, 0x2f
        /*0002*/ 	.short	(.L_1 - .L_0)
	.align		4
.L_0:
        /*0004*/ 	.word	index@(_Z4nilaPdS_i)
        /*0008*/ 	.word	0x00000010


	//----- nvinfo : EIATTR_FRAME_SIZE
	.align		4
.L_1:
        /*000c*/ 	.byte	0x04, 0x11
        /*000e*/ 	.short	(.L_3 - .L_2)
	.align		4
.L_2:
        /*0010*/ 	.word	index@($__internal_0_$__cuda_sm3x_div_rn_noftz_f32_slowpath)
        /*0014*/ 	.word	0x00000000


	//----- nvinfo : EIATTR_FRAME_SIZE
	.align		4
.L_3:
        /*0018*/ 	.byte	0x04, 0x11
        /*001a*/ 	.short	(.L_5 - .L_4)
	.align		4
.L_4:
        /*001c*/ 	.word	index@(_Z4nilaPdS_i)
        /*0020*/ 	.word	0x00000000


	//----- nvinfo : EIATTR_MIN_STACK_SIZE
	.align		4
.L_5:
        /*0024*/ 	.byte	0x04, 0x12
        /*0026*/ 	.short	(.L_7 - .L_6)
	.align		4
.L_6:
        /*0028*/ 	.word	index@(_Z4nilaPdS_i)
        /*002c*/ 	.word	0x00000000
.L_7:


//--------------------- .nv.compat                --------------------------
	.section	.nv.compat,"",@"SHT_CUDA_COMPAT_INFO"
	.align	4
        /*0000*/ 	.byte	0x02, 0x09, 0x00, 0x00, 0x02, 0x02, 0x01, 0x00, 0x02, 0x05, 0x05, 0x00, 0x03, 0x07, 0x01, 0x01
        /*0010*/ 	.byte	0x02, 0x03, 0x00, 0x00, 0x02, 0x06, 0x01, 0x00, 0x04, 0x0b, 0x08, 0x00, 0x01, 0x00, 0x00, 0x00
        /*0020*/ 	.byte	0x00, 0x00, 0x00, 0x00


//--------------------- .nv.info._Z4nilaPdS_i     --------------------------
	.section	.nv.info._Z4nilaPdS_i,"",@"SHT_CUDA_INFO"
	.sectionflags	@""
	.align	4


	//----- nvinfo : EIATTR_CUDA_API_VERSION
	.align		4
        /*0000*/ 	.byte	0x04, 0x37
        /*0002*/ 	.short	(.L_9 - .L_8)
.L_8:
        /*0004*/ 	.word	0x00000082


	//----- nvinfo : EIATTR_KPARAM_INFO
	.align		4
.L_9:
        /*0008*/ 	.byte	0x04, 0x17
        /*000a*/ 	.short	(.L_11 - .L_10)
.L_10:
        /*000c*/ 	.word	0x00000000
        /*0010*/ 	.short	0x0002
        /*0012*/ 	.short	0x0010
        /*0014*/ 	.byte	0x00, 0xf0, 0x11, 0x00


	//----- nvinfo : EIATTR_KPARAM_INFO
	.align		4
.L_11:
        /*0018*/ 	.byte	0x04, 0x17
        /*001a*/ 	.short	(.L_13 - .L_12)
.L_12:
        /*001c*/ 	.word	0x00000000
        /*0020*/ 	.short	0x0001
        /*0022*/ 	.short	0x0008
        /*0024*/ 	.byte	0x00, 0xf5, 0x21, 0x00


	//----- nvinfo : EIATTR_KPARAM_INFO
	.align		4
.L_13:
        /*0028*/ 	.byte	0x04, 0x17
        /*002a*/ 	.short	(.L_15 - .L_14)
.L_14:
        /*002c*/ 	.word	0x00000000
        /*0030*/ 	.short	0x0000
        /*0032*/ 	.short	0x0000
        /*0034*/ 	.byte	0x00, 0xf5, 0x21, 0x00


	//----- nvinfo : EIATTR_SPARSE_MMA_MASK
	.align		4
.L_15:
        /*0038*/ 	.byte	0x03, 0x50
        /*003a*/ 	.short	0x0000


	//----- nvinfo : EIATTR_MAXREG_COUNT
	.align		4
        /*003c*/ 	.byte	0x03, 0x1b
        /*003e*/ 	.short	0x00ff


	//----- nvinfo : EIATTR_MERCURY_ISA_VERSION
	.align		4
        /*0040*/ 	.byte	0x03, 0x5f
        /*0042*/ 	.short	0x0101


	//----- nvinfo : EIATTR_VRC_CTA_INIT_COUNT
	.align		4
        /*0044*/ 	.byte	0x02, 0x4a
	.zero		1
	.zero		1


	//----- nvinfo : EIATTR_EXIT_INSTR_OFFSETS
	.align		4
        /*0048*/ 	.byte	0x04, 0x1c
        /*004a*/ 	.short	(.L_17 - .L_16)


	//   ....[0]....
.L_16:
        /*004c*/ 	.word	0x00000230


	//----- nvinfo : EIATTR_CRS_STACK_SIZE
	.align		4
.L_17:
        /*0050*/ 	.byte	0x04, 0x1e
        /*0052*/ 	.short	(.L_19 - .L_18)
.L_18:
        /*0054*/ 	.word	0x00000000


	//----- nvinfo : EIATTR_CBANK_PARAM_SIZE
	.align		4
.L_19:
        /*0058*/ 	.byte	0x03, 0x19
        /*005a*/ 	.short	0x0014


	//----- nvinfo : EIATTR_PARAM_CBANK
	.align		4
        /*005c*/ 	.byte	0x04, 0x0a
        /*005e*/ 	.short	(.L_21 - .L_20)
	.align		4
.L_20:
        /*0060*/ 	.word	index@(.nv.constant0._Z4nilaPdS_i)
        /*0064*/ 	.short	0x0380
        /*0066*/ 	.short	0x0014


	//----- nvinfo : EIATTR_SW_WAR
	.align		4
.L_21:
        /*0068*/ 	.byte	0x04, 0x36
        /*006a*/ 	.short	(.L_23 - .L_22)
.L_22:
        /*006c*/ 	.word	0x00000008
.L_23:


//--------------------- .nv.callgraph             --------------------------
	.section	.nv.callgraph,"",@"SHT_CUDA_CALLGRAPH"
	.align	4
	.sectionentsize	8
	.align		4
        /*0000*/ 	.word	0x00000000
	.align		4
        /*0004*/ 	.word	0xffffffff
	.align		4
        /*0008*/ 	.word	0x00000000
	.align		4
        /*000c*/ 	.word	0xfffffffe
	.align		4
        /*0010*/ 	.word	0x00000000
	.align		4
        /*0014*/ 	.word	0xfffffffd
	.align		4
        /*0018*/ 	.word	0x00000000
	.align		4
        /*001c*/ 	.word	0xfffffffc


//--------------------- .text._Z4nilaPdS_i        --------------------------
	.section	.text._Z4nilaPdS_i,"ax",@progbits
	.align	128
        .global         _Z4nilaPdS_i
        .type           _Z4nilaPdS_i,@function
        .size           _Z4nilaPdS_i,(.L_x_14 - _Z4nilaPdS_i)
        .other          _Z4nilaPdS_i,@"STO_CUDA_ENTRY STV_DEFAULT"
_Z4nilaPdS_i:
.text._Z4nilaPdS_i:
[----:B------:R-:W-:Y:S01]  /*0000*/  LDC R1, c[0x0][0x37c] ;  /* 0x0000df00ff017b82 */ /* 0x000fe20000000800 */
[----:B------:R-:W0:Y:S01]  /*0010*/  S2R R2, SR_TID.X ;  /* 0x0000000000027919 */ /* 0x000e220000002100 */
[----:B------:R-:W-:Y:S01]  /*0020*/  IMAD.MOV.U32 R6, RZ, RZ, 0x40800000 ;  /* 0x40800000ff067424 */ /* 0x000fe200078e00ff */
[----:B------:R-:W1:Y:S01]  /*0030*/  LDCU.64 UR4, c[0x0][0x358] ;  /* 0x00006b00ff0477ac */ /* 0x000e620008000a00 */
[----:B------:R-:W-:Y:S01]  /*0040*/  BSSY.RECONVERGENT B0, `(.L_x_0) ;  /* 0x0000017000007945 */ /* 0x000fe20003800200 */
[----:B0-----:R-:W-:-:S04]  /*0050*/  LEA R0, R2, 0x2, 0x1 ;  /* 0x0000000202007811 */ /* 0x001fc800078e08ff */
[----:B------:R-:W-:-:S06]  /*0060*/  I2FP.F32.U32 R3, R0 ;  /* 0x0000000000037245 */ /* 0x000fcc0000201000 */
[----:B------:R-:W0:Y:S02]  /*0070*/  F2I.TRUNC.NTZ R3, R3 ;  /* 0x0000000300037305 */ /* 0x000e24000020f100 */
[----:B0-----:R-:W-:-:S05]  /*0080*/  I2FP.F32.S32 R0, R3 ;  /* 0x0000000300007245 */ /* 0x001fca0000201400 */
[C---:B------:R-:W-:Y:S01]  /*0090*/  FADD R5, R0.reuse, 1 ;  /* 0x3f80000000057421 */ /* 0x040fe20000000000 */
[----:B------:R-:W-:-:S03]  /*00a0*/  FADD R4, R0, 2 ;  /* 0x4000000000047421 */ /* 0x000fc60000000000 */
[----:B------:R-:W-:Y:S01]  /*00b0*/  FMUL R5, R0, R5 ;  /* 0x0000000500057220 */ /* 0x000fe20000400000 */
[----:B------:R-:W-:-:S03]  /*00c0*/  LOP3.LUT R0, R2, 0x1, RZ, 0xc0, !PT ;  /* 0x0000000102007812 */ /* 0x000fc600078ec0ff */
[----:B------:R-:W-:Y:S01]  /*00d0*/  FMUL R5, R5, R4 ;  /* 0x0000000405057220 */ /* 0x000fe20000400000 */
[----:B------:R-:W-:-:S03]  /*00e0*/  ISETP.NE.U32.AND P0, PT, R0, 0x1, PT ;  /* 0x000000010000780c */ /* 0x000fc60003f05070 */
[----:B------:R-:W0:Y:S01]  /*00f0*/  MUFU.RCP R4, R5 ;  /* 0x0000000500047308 */ /* 0x000e220000001000 */
[----:B------:R-:W-:-:S08]  /*0100*/  FSEL R0, -R6, 4, !P0 ;  /* 0x4080000006007808 */ /* 0x000fd00004000100 */
[----:B------:R-:W2:Y:S01]  /*0110*/  FCHK P0, R0, R5 ;  /* 0x0000000500007302 */ /* 0x000ea20000000000 */
[----:B0-----:R-:W-:-:S04]  /*0120*/  FFMA R7, -R5, R4, 1 ;  /* 0x3f80000005077423 */ /* 0x001fc80000000104 */
[----:B------:R-:W-:-:S04]  /*0130*/  FFMA R7, R4, R7, R4 ;  /* 0x0000000704077223 */ /* 0x000fc80000000004 */
[----:B------:R-:W-:-:S04]  /*0140*/  FFMA R4, R0, R7, RZ ;  /* 0x0000000700047223 */ /* 0x000fc800000000ff */
[----:B------:R-:W-:-:S04]  /*0150*/  FFMA R3, -R5, R4, R0 ;  /* 0x0000000405037223 */ /* 0x000fc80000000100 */
[----:B------:R-:W-:Y:S01]  /*0160*/  FFMA R4, R7, R3, R4 ;  /* 0x0000000307047223 */ /* 0x000fe20000000004 */
[----:B-12---:R-:W-:Y:S06]  /*0170*/  @!P0 BRA `(.L_x_1) ;  /* 0x00000000000c8947 */ /* 0x006fec0003800000 */
[----:B------:R-:W-:-:S07]  /*0180*/  MOV R4, 0x1a0 ;  /* 0x000001a000047802 */ /* 0x000fce0000000f00 */
[----:B------:R-:W-:Y:S05]  /*0190*/  CALL.REL.NOINC `($__internal_0_$__cuda_sm3x_div_rn_noftz_f32_slowpath) ;  /* 0x0000000000287944 */ /* 0x000fea0003c00000 */
[----:B------:R-:W-:-:S07]  /*01a0*/  IMAD.MOV.U32 R4, RZ, RZ, R0 ;  /* 0x000000ffff047224 */ /* 0x000fce00078e0000 */
.L_x_1:
[----:B------:R-:W-:Y:S05]  /*01b0*/  BSYNC.RECONVERGENT B0 ;  /* 0x0000000000007941 */ /* 0x000fea0003800200 */
.L_x_0:
[----:B------:R-:W0:Y:S01]  /*01c0*/  LDC.64 R6, c[0x0][0x380] ;  /* 0x0000e000ff067b82 */ /* 0x000e220000000a00 */
[----:B------:R-:W1:Y:S07]  /*01d0*/  F2F.F64.F32 R4, R4 ;  /* 0x0000000400047310 */ /* 0x000e6e0000201800 */
[----:B------:R-:W2:Y:S01]  /*01e0*/  LDC.64 R8, c[0x0][0x388] ;  /* 0x0000e200ff087b82 */ /* 0x000ea20000000a00 */
[----:B0-----:R-:W-:-:S05]  /*01f0*/  IMAD.WIDE.U32 R6, R2, 0x8, R6 ;  /* 0x0000000802067825 */ /* 0x001fca00078e0006 */
[----:B-1----:R-:W-:Y:S01]  /*0200*/  STG.E.64 desc[UR4][R6.64], R4 ;  /* 0x0000000406007986 */ /* 0x002fe2000c101b04 */
[----:B--2---:R-:W-:-:S05]  /*0210*/  IMAD.WIDE.U32 R2, R2, 0x8, R8 ;  /* 0x0000000802027825 */ /* 0x004fca00078e0008 */
[----:B------:R-:W-:Y:S01]  /*0220*/  STG.E.64 desc[UR4][R2.64], R4 ;  /* 0x0000000402007986 */ /* 0x000fe2000c101b04 */
[----:B------:R-:W-:Y:S05]  /*0230*/  EXIT ;  /* 0x000000000000794d */ /* 0x000fea0003800000 */
        .weak           $__internal_0_$__cuda_sm3x_div_rn_noftz_f32_slowpath
        .type           $__internal_0_$__cuda_sm3x_div_rn_noftz_f32_slowpath,@function
        .size           $__internal_0_$__cuda_sm3x_div_rn_noftz_f32_slowpath,(.L_x_14 - $__internal_0_$__cuda_sm3x_div_rn_noftz_f32_slowpath)
$__internal_0_$__cuda_sm3x_div_rn_noftz_f32_slowpath:
[----:B------:R-:W-:Y:S01]  /*0240*/  SHF.R.U32.HI R6, RZ, 0x17, R5 ;  /* 0x00000017ff067819 */ /* 0x000fe20000011605 */
[----:B------:R-:W-:Y:S01]  /*0250*/  BSSY.RECONVERGENT B1, `(.L_x_2) ;  /* 0x0000064000017945 */ /* 0x000fe20003800200 */
[--C-:B------:R-:W-:Y:S01]  /*0260*/  SHF.R.U32.HI R3, RZ, 0x17, R0.reuse ;  /* 0x00000017ff037819 */ /* 0x100fe20000011600 */
[----:B------:R-:W-:Y:S01]  /*0270*/  IMAD.MOV.U32 R8, RZ, RZ, R0 ;  /* 0x000000ffff087224 */ /* 0x000fe200078e0000 */
[----:B------:R-:W-:Y:S02]  /*0280*/  LOP3.LUT R7, R6, 0xff, RZ, 0xc0, !PT ;  /* 0x000000ff06077812 */ /* 0x000fe400078ec0ff */
[----:B------:R-:W-:-:S03]  /*0290*/  LOP3.LUT R6, R3, 0xff, RZ, 0xc0, !PT ;  /* 0x000000ff03067812 */ /* 0x000fc600078ec0ff */
[----:B------:R-:W-:Y:S02]  /*02a0*/  VIADD R11, R7, 0xffffffff ;  /* 0xffffffff070b7836 */ /* 0x000fe40000000000 */
[----:B------:R-:W-:-:S03]  /*02b0*/  VIADD R10, R6, 0xffffffff ;  /* 0xffffffff060a7836 */ /* 0x000fc60000000000 */
[----:B------:R-:W-:-:S04]  /*02c0*/  ISETP.GT.U32.AND P0, PT, R11, 0xfd, PT ;  /* 0x000000fd0b00780c */ /* 0x000fc80003f04070 */
[----:B------:R-:W-:-:S13]  /*02d0*/  ISETP.GT.U32.OR P0, PT, R10, 0xfd, P0 ;  /* 0x000000fd0a00780c */ /* 0x000fda0000704470 */
[----:B------:R-:W-:Y:S01]  /*02e0*/  @!P0 IMAD.MOV.U32 R9, RZ, RZ, RZ ;  /* 0x000000ffff098224 */ /* 0x000fe200078e00ff */
[----:B------:R-:W-:Y:S06]  /*02f0*/  @!P0 BRA `(.L_x_3) ;  /* 0x0000000000608947 */ /* 0x000fec0003800000 */
[----:B------:R-:W-:Y:S01]  /*0300*/  FSETP.GTU.FTZ.AND P0, PT, |R0|, +INF , PT ;  /* 0x7f8000000000780b */ /* 0x000fe20003f1c200 */
[----:B------:R-:W-:Y:S01]  /*0310*/  IMAD.MOV.U32 R3, RZ, RZ, R5 ;  /* 0x000000ffff037224 */ /* 0x000fe200078e0005 */
[----:B------:R-:W-:-:S04]  /*0320*/  FSETP.GTU.FTZ.AND P1, PT, |R5|, +INF , PT ;  /* 0x7f8000000500780b */ /* 0x000fc80003f3c200 */
[----:B------:R-:W-:-:S13]  /*0330*/  PLOP3.LUT P0, PT, P0, P1, PT, 0xf8, 0x8f ;  /* 0x00000000008f781c */ /* 0x000fda0000703f70 */
[----:B------:R-:W-:Y:S05]  /*0340*/  @P0 BRA `(.L_x_4) ;  /* 0x00000004004c0947 */ /* 0x000fea0003800000 */
[----:B------:R-:W-:-:S13]  /*0350*/  LOP3.LUT P0, RZ, R5, 0x7fffffff, R8, 0xc8, !PT ;  /* 0x7fffffff05ff7812 */ /* 0x000fda000780c808 */
[----:B------:R-:W-:Y:S05]  /*0360*/  @!P0 BRA `(.L_x_5) ;  /* 0x00000004003c8947 */ /* 0x000fea0003800000 */
[C---:B------:R-:W-:Y:S02]  /*0370*/  FSETP.NEU.FTZ.AND P2, PT, |R0|.reuse, +INF , PT ;  /* 0x7f8000000000780b */ /* 0x040fe40003f5d200 */
[----:B------:R-:W-:Y:S02]  /*0380*/  FSETP.NEU.FTZ.AND P1, PT, |R3|, +INF , PT ;  /* 0x7f8000000300780b */ /* 0x000fe40003f3d200 */
[----:B------:R-:W-:-:S11]  /*0390*/  FSETP.NEU.FTZ.AND P0, PT, |R0|, +INF , PT ;  /* 0x7f8000000000780b */ /* 0x000fd60003f1d200 */
[----:B------:R-:W-:Y:S05]  /*03a0*/  @!P1 BRA !P2, `(.L_x_5) ;  /* 0x00000004002c9947 */ /* 0x000fea0005000000 */
[----:B------:R-:W-:-:S04]  /*03b0*/  LOP3.LUT P2, RZ, R8, 0x7fffffff, RZ, 0xc0, !PT ;  /* 0x7fffffff08ff7812 */ /* 0x000fc8000784c0ff */
[----:B------:R-:W-:-:S13]  /*03c0*/  PLOP3.LUT P1, PT, P1, P2, PT, 0x2f, 0xf2 ;  /* 0x0000000000f2781c */ /* 0x000fda0000f24577 */
[----:B------:R-:W-:Y:S05]  /*03d0*/  @P1 BRA `(.L_x_6) ;  /* 0x0000000400181947 */ /* 0x000fea0003800000 */
[----:B------:R-:W-:-:S04]  /*03e0*/  LOP3.LUT P1, RZ, R5, 0x7fffffff, RZ, 0xc0, !PT ;  /* 0x7fffffff05ff7812 */ /* 0x000fc8000782c0ff */
[----:B------:R-:W-:-:S13]  /*03f0*/  PLOP3.LUT P0, PT, P0, P1, PT, 0x2f, 0xf2 ;  /* 0x0000000000f2781c */ /* 0x000fda0000702577 */
[----:B------:R-:W-:Y:S05]  /*0400*/  @P0 BRA `(.L_x_7) ;  /* 0x0000000400000947 */ /* 0x000fea0003800000 */
[----:B------:R-:W-:Y:S02]  /*0410*/  ISETP.GE.AND P0, PT, R10, RZ, PT ;  /* 0x000000ff0a00720c */ /* 0x000fe40003f06270 */
[----:B------:R-:W-:-:S11]  /*0420*/  ISETP.GE.AND P1, PT, R11, RZ, PT ;  /* 0x000000ff0b00720c */ /* 0x000fd60003f26270 */
[----:B------:R-:W-:Y:S02]  /*0430*/  @P0 IMAD.MOV.U32 R9, RZ, RZ, RZ ;  /* 0x000000ffff090224 */ /* 0x000fe400078e00ff */
[----:B------:R-:W-:Y:S01]  /*0440*/  @!P0 FFMA R8, R0, 1.84467440737095516160e+19, RZ ;  /* 0x5f80000000088823 */ /* 0x000fe200000000ff */
[----:B------:R-:W-:Y:S02]  /*0450*/  @!P0 IMAD.MOV.U32 R9, RZ, RZ, -0x40 ;  /* 0xffffffc0ff098424 */ /* 0x000fe400078e00ff */
[----:B------:R-:W-:Y:S02]  /*0460*/  @!P1 FFMA R5, R3, 1.84467440737095516160e+19, RZ ;  /* 0x5f80000003059823 */ /* 0x000fe400000000ff */
[----:B------:R-:W-:-:S07]  /*0470*/  @!P1 VIADD R9, R9, 0x40 ;  /* 0x0000004009099836 */ /* 0x000fce0000000000 */
.L_x_3:
[----:B------:R-:W-:Y:S01]  /*0480*/  LEA R0, R7, 0xc0800000, 0x17 ;  /* 0xc080000007007811 */ /* 0x000fe200078eb8ff */
[----:B------:R-:W-:Y:S01]  /*0490*/  VIADD R6, R6, 0xffffff81 ;  /* 0xffffff8106067836 */ /* 0x000fe20000000000 */
[----:B------:R-:W-:Y:S03]  /*04a0*/  BSSY.RECONVERGENT B2, `(.L_x_8) ;  /* 0x0000035000027945 */ /* 0x000fe60003800200 */
[----:B------:R-:W-:Y:S02]  /*04b0*/  IMAD.IADD R5, R5, 0x1, -R0 ;  /* 0x0000000105057824 */ /* 0x000fe400078e0a00 */
[C---:B------:R-:W-:Y:S01]  /*04c0*/  IMAD R0, R6.reuse, -0x800000, R8 ;  /* 0xff80000006007824 */ /* 0x040fe200078e0208 */
[----:B------:R-:W-:Y:S01]  /*04d0*/  IADD3 R6, PT, PT, R6, 0x7f, -R7 ;  /* 0x0000007f06067810 */ /* 0x000fe20007ffe807 */
[----:B------:R-:W0:Y:S01]  /*04e0*/  MUFU.RCP R3, R5 ;  /* 0x0000000500037308 */ /* 0x000e220000001000 */
[----:B------:R-:W-:-:S03]  /*04f0*/  FADD.FTZ R11, -R5, -RZ ;  /* 0x800000ff050b7221 */ /* 0x000fc60000010100 */
[----:B------:R-:W-:Y:S02]  /*0500*/  IMAD.IADD R6, R6, 0x1, R9 ;  /* 0x0000000106067824 */ /* 0x000fe400078e0209 */
[----:B0-----:R-:W-:-:S04]  /*0510*/  FFMA R10, R3, R11, 1 ;  /* 0x3f800000030a7423 */ /* 0x001fc8000000000b */
[----:B------:R-:W-:-:S04]  /*0520*/  FFMA R10, R3, R10, R3 ;  /* 0x0000000a030a7223 */ /* 0x000fc80000000003 */
[----:B------:R-:W-:-:S04]  /*0530*/  FFMA R3, R0, R10, RZ ;  /* 0x0000000a00037223 */ /* 0x000fc800000000ff */
[----:B------:R-:W-:-:S04]  /*0540*/  FFMA R8, R11, R3, R0 ;  /* 0x000000030b087223 */ /* 0x000fc80000000000 */
[----:B------:R-:W-:-:S04]  /*0550*/  FFMA R13, R10, R8, R3 ;  /* 0x000000080a0d7223 */ /* 0x000fc80000000003 */
[----:B------:R-:W-:-:S04]  /*0560*/  FFMA R8, R11, R13, R0 ;  /* 0x0000000d0b087223 */ /* 0x000fc80000000000 */
[----:B------:R-:W-:-:S05]  /*0570*/  FFMA R0, R10, R8, R13 ;  /* 0x000000080a007223 */ /* 0x000fca000000000d */
[----:B------:R-:W-:-:S04]  /*0580*/  SHF.R.U32.HI R3, RZ, 0x17, R0 ;  /* 0x00000017ff037819 */ /* 0x000fc80000011600 */
[----:B------:R-:W-:-:S05]  /*0590*/  LOP3.LUT R3, R3, 0xff, RZ, 0xc0, !PT ;  /* 0x000000ff03037812 */ /* 0x000fca00078ec0ff */
[----:B------:R-:W-:-:S04]  /*05a0*/  IMAD.IADD R7, R3, 0x1, R6 ;  /* 0x0000000103077824 */ /* 0x000fc800078e0206 */
[----:B------:R-:W-:-:S05]  /*05b0*/  VIADD R3, R7, 0xffffffff ;  /* 0xffffffff07037836 */ /* 0x000fca0000000000 */
[----:B------:R-:W-:-:S13]  /*05c0*/  ISETP.GE.U32.AND P0, PT, R3, 0xfe, PT ;  /* 0x000000fe0300780c */ /* 0x000fda0003f06070 */
[----:B------:R-:W-:Y:S05]  /*05d0*/  @!P0 BRA `(.L_x_9) ;  /* 0x0000000000808947 */ /* 0x000fea0003800000 */
[----:B------:R-:W-:-:S13]  /*05e0*/  ISETP.GT.AND P0, PT, R7, 0xfe, PT ;  /* 0x000000fe0700780c */ /* 0x000fda0003f04270 */
[----:B------:R-:W-:Y:S05]  /*05f0*/  @P0 BRA `(.L_x_10) ;  /* 0x00000000006c0947 */ /* 0x000fea0003800000 */
[----:B------:R-:W-:-:S13]  /*0600*/  ISETP.GE.AND P0, PT, R7, 0x1, PT ;  /* 0x000000010700780c */ /* 0x000fda0003f06270 */
[----:B------:R-:W-:Y:S05]  /*0610*/  @P0 BRA `(.L_x_11) ;  /* 0x0000000000740947 */ /* 0x000fea0003800000 */
[----:B------:R-:W-:Y:S02]  /*0620*/  ISETP.GE.AND P0, PT, R7, -0x18, PT ;  /* 0xffffffe80700780c */ /* 0x000fe40003f06270 */
[----:B------:R-:W-:-:S11]  /*0630*/  LOP3.LUT R0, R0, 0x80000000, RZ, 0xc0, !PT ;  /* 0x8000000000007812 */ /* 0x000fd600078ec0ff */
[----:B------:R-:W-:Y:S05]  /*0640*/  @!P0 BRA `(.L_x_11) ;  /* 0x0000000000688947 */ /* 0x000fea0003800000 */
[CCC-:B------:R-:W-:Y:S01]  /*0650*/  FFMA.RZ R3, R10.reuse, R8.reuse, R13.reuse ;  /* 0x000000080a037223 */ /* 0x1c0fe2000000c00d */
[CCC-:B------:R-:W-:Y:S01]  /*0660*/  FFMA.RM R6, R10.reuse, R8.reuse, R13.reuse ;  /* 0x000000080a067223 */ /* 0x1c0fe2000000400d */
[C---:B------:R-:W-:Y:S02]  /*0670*/  ISETP.NE.AND P2, PT, R7.reuse, RZ, PT ;  /* 0x000000ff0700720c */ /* 0x040fe40003f45270 */
[----:B------:R-:W-:Y:S02]  /*0680*/  ISETP.NE.AND P1, PT, R7, RZ, PT ;  /* 0x000000ff0700720c */ /* 0x000fe40003f25270 */
[----:B------:R-:W-:Y:S01]  /*0690*/  LOP3.LUT R5, R3, 0x7fffff, RZ, 0xc0, !PT ;  /* 0x007fffff03057812 */ /* 0x000fe200078ec0ff */
[----:B------:R-:W-:Y:S01]  /*06a0*/  FFMA.RP R3, R10, R8, R13 ;  /* 0x000000080a037223 */ /* 0x000fe2000000800d */
[----:B------:R-:W-:Y:S02]  /*06b0*/  VIADD R8, R7, 0x20 ;  /* 0x0000002007087836 */ /* 0x000fe40000000000 */
[----:B------:R-:W-:Y:S01]  /*06c0*/  LOP3.LUT R5, R5, 0x800000, RZ, 0xfc, !PT ;  /* 0x0080000005057812 */ /* 0x000fe200078efcff */
[----:B------:R-:W-:Y:S01]  /*06d0*/  IMAD.MOV R7, RZ, RZ, -R7 ;  /* 0x000000ffff077224 */ /* 0x000fe200078e0a07 */
[----:B------:R-:W-:-:S02]  /*06e0*/  FSETP.NEU.FTZ.AND P0, PT, R3, R6, PT ;  /* 0x000000060300720b */ /* 0x000fc40003f1d000 */
[----:B------:R-:W-:Y:S02]  /*06f0*/  SHF.L.U32 R8, R5, R8, RZ ;  /* 0x0000000805087219 */ /* 0x000fe400000006ff */
[----:B------:R-:W-:Y:S02]  /*0700*/  SEL R6, R7, RZ, P2 ;  /* 0x000000ff07067207 */ /* 0x000fe40001000000 */
[----:B------:R-:W-:Y:S02]  /*0710*/  ISETP.NE.AND P1, PT, R8, RZ, P1 ;  /* 0x000000ff0800720c */ /* 0x000fe40000f25270 */
[----:B------:R-:W-:Y:S02]  /*0720*/  SHF.R.U32.HI R6, RZ, R6, R5 ;  /* 0x00000006ff067219 */ /* 0x000fe40000011605 */
[----:B------:R-:W-:Y:S02]  /*0730*/  PLOP3.LUT P0, PT, P0, P1, PT, 0xf8, 0x8f ;  /* 0x00000000008f781c */ /* 0x000fe40000703f70 */
[----:B------:R-:W-:-:S02]  /*0740*/  SHF.R.U32.HI R8, RZ, 0x1, R6 ;  /* 0x00000001ff087819 */ /* 0x000fc40000011606 */
[----:B------:R-:W-:-:S04]  /*0750*/  SEL R3, RZ, 0x1, !P0 ;  /* 0x00000001ff037807 */ /* 0x000fc80004000000 */
[----:B------:R-:W-:-:S04]  /*0760*/  LOP3.LUT R3, R3, 0x1, R8, 0xf8, !PT ;  /* 0x0000000103037812 */ /* 0x000fc800078ef808 */
[----:B------:R-:W-:-:S05]  /*0770*/  LOP3.LUT R3, R3, R6, RZ, 0xc0, !PT ;  /* 0x0000000603037212 */ /* 0x000fca00078ec0ff */
[----:B------:R-:W-:-:S05]  /*0780*/  IMAD.IADD R3, R8, 0x1, R3 ;  /* 0x0000000108037824 */ /* 0x000fca00078e0203 */
[----:B------:R-:W-:Y:S01]  /*0790*/  LOP3.LUT R0, R3, R0, RZ, 0xfc, !PT ;  /* 0x0000000003007212 */ /* 0x000fe200078efcff */
[----:B------:R-:W-:Y:S06]  /*07a0*/  BRA `(.L_x_11) ;  /* 0x0000000000107947 */ /* 0x000fec0003800000 */
.L_x_10:
[----:B------:R-:W-:-:S04]  /*07b0*/  LOP3.LUT R0, R0, 0x80000000, RZ, 0xc0, !PT ;  /* 0x8000000000007812 */ /* 0x000fc800078ec0ff */
[----:B------:R-:W-:Y:S01]  /*07c0*/  LOP3.LUT R0, R0, 0x7f800000, RZ, 0xfc, !PT ;  /* 0x7f80000000007812 */ /* 0x000fe200078efcff */
[----:B------:R-:W-:Y:S06]  /*07d0*/  BRA `(.L_x_11) ;  /* 0x0000000000047947 */ /* 0x000fec0003800000 */
.L_x_9:
[----:B------:R-:W-:-:S07]  /*07e0*/  IMAD R0, R6, 0x800000, R0 ;  /* 0x0080000006007824 */ /* 0x000fce00078e0200 */
.L_x_11:
[----:B------:R-:W-:Y:S05]  /*07f0*/  BSYNC.RECONVERGENT B2 ;  /* 0x0000000000027941 */ /* 0x000fea0003800200 */
.L_x_8:
[----:B------:R-:W-:Y:S05]  /*0800*/  BRA `(.L_x_12) ;  /* 0x0000000000207947 */ /* 0x000fea0003800000 */
.L_x_7:
[----:B------:R-:W-:-:S04]  /*0810*/  LOP3.LUT R0, R5, 0x80000000, R8, 0x48, !PT ;  /* 0x8000000005007812 */ /* 0x000fc800078e4808 */
[----:B------:R-:W-:Y:S01]  /*0820*/  LOP3.LUT R0, R0, 0x7f800000, RZ, 0xfc, !PT ;  /* 0x7f80000000007812 */ /* 0x000fe200078efcff */
[----:B------:R-:W-:Y:S06]  /*0830*/  BRA `(.L_x_12) ;  /* 0x0000000000147947 */ /* 0x000fec0003800000 */
.L_x_6:
[----:B------:R-:W-:Y:S01]  /*0840*/  LOP3.LUT R0, R5, 0x80000000, R8, 0x48, !PT ;  /* 0x8000000005007812 */ /* 0x000fe200078e4808 */
[----:B------:R-:W-:Y:S06]  /*0850*/  BRA `(.L_x_12) ;  /* 0x00000000000c7947 */ /* 0x000fec0003800000 */
.L_x_5:
[----:B------:R-:W0:Y:S01]  /*0860*/  MUFU.RSQ R0, -QNAN ;  /* 0xffc0000000007908 */ /* 0x000e220000001400 */
[----:B------:R-:W-:Y:S05]  /*0870*/  BRA `(.L_x_12) ;  /* 0x0000000000047947 */ /* 0x000fea0003800000 */
.L_x_4:
[----:B------:R-:W-:-:S07]  /*0880*/  FADD.FTZ R0, R0, R3 ;  /* 0x0000000300007221 */ /* 0x000fce0000010000 */
.L_x_12:
[----:B------:R-:W-:Y:S05]  /*0890*/  BSYNC.RECONVERGENT B1 ;  /* 0x0000000000017941 */ /* 0x000fea0003800200 */
.L_x_2:
[----:B------:R-:W-:-:S04]  /*08a0*/  IMAD.MOV.U32 R5, RZ, RZ, 0x0 ;  /* 0x00000000ff057424 */ /* 0x000fc800078e00ff */
[----:B0-----:R-:W-:Y:S05]  /*08b0*/  RET.REL.NODEC R4 `(_Z4nilaPdS_i) ;  /* 0xfffffff404d07950 */ /* 0x001fea0003c3ffff */
.L_x_13:
[----:B------:R-:W-:-:S00]  /*08c0*/  BRA `(.L_x_13) ;  /* 0xfffffffc00fc7947 */ /* 0x000fc0000383ffff */
[----:B------:R-:W-:-:S00]  /*08d0*/  NOP ;  /* 0x0000000000007918 */ /* 0x000fc00000000000 */
        /* <DEDUP_REMOVED lines=10> */
.L_x_14:


//--------------------- .nv.shared.reserved.0     --------------------------
	.section	.nv.shared.reserved.0,"aw",@nobits
	.weak		__nv_reservedSMEM_offset_0_alias
	.size		__nv_reservedSMEM_offset_0_alias, 0, 64
	.other		__nv_reservedSMEM_offset_0_alias,@"STO_CUDA_RESERVED_SHARED STV_DEFAULT"
__nv_reservedSMEM_offset_0_alias:
	.zero		0
	.zero		64


//--------------------- .nv.constant0._Z4nilaPdS_i --------------------------
	.section	.nv.constant0._Z4nilaPdS_i,"a",@progbits
	.sectionflags	@""
	.align	4
.nv.constant0._Z4nilaPdS_i:
	.zero		916


//--------------------- SYMBOLS --------------------------

	.type		.nv.reservedSmem.offset0,@object
	.size		.nv.reservedSmem.offset0,0x4
